//
// Generated by NVIDIA NVVM Compiler
//
// Compiler Build ID: CL-36424714
// Cuda compilation tools, release 13.0, V13.0.88
// Based on NVVM 20.0.0
//

.version 9.0
.target sm_100
.address_size 64

	// .globl	_Z18count_equal_kernelPKiPiii

.visible .entry _Z18count_equal_kernelPKiPiii(
	.param .u64 .ptr .align 1 _Z18count_equal_kernelPKiPiii_param_0,
	.param .u64 .ptr .align 1 _Z18count_equal_kernelPKiPiii_param_1,
	.param .u32 _Z18count_equal_kernelPKiPiii_param_2,
	.param .u32 _Z18count_equal_kernelPKiPiii_param_3
)
{
	.reg .pred 	%p<7>;
	.reg .b32 	%r<20>;
	.reg .b64 	%rd<7>;

	ld.param.u64 	%rd1, [_Z18count_equal_kernelPKiPiii_param_0];
	ld.param.u64 	%rd2, [_Z18count_equal_kernelPKiPiii_param_1];
	ld.param.u32 	%r4, [_Z18count_equal_kernelPKiPiii_param_2];
	ld.param.u32 	%r3, [_Z18count_equal_kernelPKiPiii_param_3];
	mov.u32 	%r5, %tid.x;
	mov.u32 	%r6, %ntid.x;
	mov.u32 	%r7, %ctaid.x;
	mad.lo.s32 	%r8, %r6, %r7, %r5;
	shl.b32 	%r1, %r8, 2;
	setp.ge.s32 	%p1, %r1, %r4;
	@%p1 bra 	$L__BB0_3;
	cvta.to.global.u64 	%rd3, %rd1;
	mul.wide.s32 	%rd4, %r1, 4;
	add.s64 	%rd5, %rd3, %rd4;
	ld.global.u32 	%r9, [%rd5];
	ld.global.u32 	%r10, [%rd5+4];
	ld.global.u32 	%r11, [%rd5+8];
	ld.global.u32 	%r12, [%rd5+12];
	setp.eq.s32 	%p2, %r9, %r3;
	selp.u32 	%r13, 1, 0, %p2;
	setp.eq.s32 	%p3, %r10, %r3;
	selp.b32 	%r14, 2, 1, %p2;
	selp.b32 	%r15, %r14, %r13, %p3;
	setp.eq.s32 	%p4, %r11, %r3;
	selp.u32 	%r16, 1, 0, %p4;
	add.s32 	%r17, %r15, %r16;
	setp.eq.s32 	%p5, %r12, %r3;
	selp.u32 	%r18, 1, 0, %p5;
	add.s32 	%r2, %r17, %r18;
	setp.eq.s32 	%p6, %r2, 0;
	@%p6 bra 	$L__BB0_3;
	cvta.to.global.u64 	%rd6, %rd2;
	atom.global.add.u32 	%r19, [%rd6], %r2;
$L__BB0_3:
	ret;

}


// ===== COMPILED SASS (sm_100) =====

	.target	sm_100

	.elftype	@"ET_EXEC"


//--------------------- .note.nv.tkinfo           --------------------------
	.section	.note.nv.tkinfo,"",@"SHT_NOTE"
	.sectionflags	@"SHF_NOTE_NV_TKINFO"
	.tkinfo
        /*0018*/ 	.word	0x00000002
        /*0030*/ 	.string	""
        /*0030*/ 	.string	"ptxas"
        /*0030*/ 	.string	"Cuda compilation tools, release 13.0, V13.0.88"
        /*0030*/ 	.string	"Build cuda_13.0.r13.0/compiler.36424714_0"
        /*0030*/ 	.string	"-arch sm_100 -m 64 "



//--------------------- .note.nv.cuinfo           --------------------------
	.section	.note.nv.cuinfo,"",@"SHT_NOTE"
	.sectionflags	@"SHF_NOTE_NV_CUINFO"
        /*0018*/ 	.short	0x0002
        /*001a*/ 	.short	0x0064
        /*001c*/ 	.short	0x0082
	.zero		2


//--------------------- .nv.info                  --------------------------
	.section	.nv.info,"",@"SHT_CUDA_INFO"
	.align	4


	//----- nvinfo : EIATTR_REGCOUNT
	.align		4
        /*0000*/ 	.byte	0x04, 0x2f
        /*0002*/ 	.short	(.L_1 - .L_0)
	.align		4
.L_0:
        /*0004*/ 	.word	index@(_Z18count_equal_kernelPKiPiii)
        /*0008*/ 	.word	0x00000009


	//----- nvinfo : EIATTR_FRAME_SIZE
	.align		4
.L_1:
        /*000c*/ 	.byte	0x04, 0x11
        /*000e*/ 	.short	(.L_3 - .L_2)
	.align		4
.L_2:
        /*0010*/ 	.word	index@(_Z18count_equal_kernelPKiPiii)
        /*0014*/ 	.word	0x00000000


	//----- nvinfo : EIATTR_MIN_STACK_SIZE
	.align		4
.L_3:
        /*0018*/ 	.byte	0x04, 0x12
        /*001a*/ 	.short	(.L_5 - .L_4)
	.align		4
.L_4:
        /*001c*/ 	.word	index@(_Z18count_equal_kernelPKiPiii)
        /*0020*/ 	.word	0x00000000
.L_5:


//--------------------- .nv.compat                --------------------------
	.section	.nv.compat,"",@"SHT_CUDA_COMPAT_INFO"
	.align	4
        /*0000*/ 	.byte	0x02, 0x09, 0x00, 0x00, 0x02, 0x02, 0x01, 0x00, 0x02, 0x05, 0x05, 0x00, 0x03, 0x07, 0x01, 0x01
        /*0010*/ 	.byte	0x02, 0x03, 0x00, 0x00, 0x02, 0x06, 0x01, 0x00, 0x04, 0x0b, 0x08, 0x00, 0x09, 0x00, 0x00, 0x00
        /*0020*/ 	.byte	0x00, 0x00, 0x00, 0x00


//--------------------- .nv.info._Z18count_equal_kernelPKiPiii --------------------------
	.section	.nv.info._Z18count_equal_kernelPKiPiii,"",@"SHT_CUDA_INFO"
	.sectionflags	@""
	.align	4


	//----- nvinfo : EIATTR_CUDA_API_VERSION
	.align		4
        /*0000*/ 	.byte	0x04, 0x37
        /*0002*/ 	.short	(.L_7 - .L_6)
.L_6:
        /*0004*/ 	.word	0x00000082


	//----- nvinfo : EIATTR_KPARAM_INFO
	.align		4
.L_7:
        /*0008*/ 	.byte	0x04, 0x17
        /*000a*/ 	.short	(.L_9 - .L_8)
.L_8:
        /*000c*/ 	.word	0x00000000
        /*0010*/ 	.short	0x0003
        /*0012*/ 	.short	0x0014
        /*0014*/ 	.byte	0x00, 0xf0, 0x11, 0x00


	//----- nvinfo : EIATTR_KPARAM_INFO
	.align		4
.L_9:
        /*0018*/ 	.byte	0x04, 0x17
        /*001a*/ 	.short	(.L_11 - .L_10)
.L_10:
        /*001c*/ 	.word	0x00000000
        /*0020*/ 	.short	0x0002
        /*0022*/ 	.short	0x0010
        /*0024*/ 	.byte	0x00, 0xf0, 0x11, 0x00


	//----- nvinfo : EIATTR_KPARAM_INFO
	.align		4
.L_11:
        /*0028*/ 	.byte	0x04, 0x17
        /*002a*/ 	.short	(.L_13 - .L_12)
.L_12:
        /*002c*/ 	.word	0x00000000
        /*0030*/ 	.short	0x0001
        /*0032*/ 	.short	0x0008
        /*0034*/ 	.byte	0x00, 0xf5, 0x21, 0x00


	//----- nvinfo : EIATTR_KPARAM_INFO
	.align		4
.L_13:
        /*0038*/ 	.byte	0x04, 0x17
        /*003a*/ 	.short	(.L_15 - .L_14)
.L_14:
        /*003c*/ 	.word	0x00000000
        /*0040*/ 	.short	0x0000
        /*0042*/ 	.short	0x0000
        /*0044*/ 	.byte	0x00, 0xf5, 0x21, 0x00


	//----- nvinfo : EIATTR_SPARSE_MMA_MASK
	.align		4
.L_15:
        /*0048*/ 	.byte	0x03, 0x50
        /*004a*/ 	.short	0x0000


	//----- nvinfo : EIATTR_MAXREG_COUNT
	.align		4
        /*004c*/ 	.byte	0x03, 0x1b
        /*004e*/ 	.short	0x00ff


	//----- nvinfo : EIATTR_MERCURY_ISA_VERSION
	.align		4
        /*0050*/ 	.byte	0x03, 0x5f
        /*0052*/ 	.short	0x0101


	//----- nvinfo : EIATTR_INT_WARP_WIDE_INSTR_OFFSETS
	.align		4
        /*0054*/ 	.byte	0x04, 0x31
        /*0056*/ 	.short	(.L_17 - .L_16)


	//   ....[0]....
.L_16:
        /*0058*/ 	.word	0x000001f0


	//   ....[1]....
        /*005c*/ 	.word	0x00000210


	//----- nvinfo : EIATTR_VRC_CTA_INIT_COUNT
	.align		4
.L_17:
        /*0060*/ 	.byte	0x02, 0x4a
	.zero		1
	.zero		1


	//----- nvinfo : EIATTR_EXIT_INSTR_OFFSETS
	.align		4
        /*0064*/ 	.byte	0x04, 0x1c
        /*0066*/ 	.short	(.L_19 - .L_18)


	//   ....[0]....
.L_18:
        /*0068*/ 	.word	0x00000080


	//   ....[1]....
        /*006c*/ 	.word	0x000001d0


	//   ....[2]....
        /*0070*/ 	.word	0x00000260


	//----- nvinfo : EIATTR_CBANK_PARAM_SIZE
	.align		4
.L_19:
        /*0074*/ 	.byte	0x03, 0x19
        /*0076*/ 	.short	0x0018


	//----- nvinfo : EIATTR_PARAM_CBANK
	.align		4
        /*0078*/ 	.byte	0x04, 0x0a
        /*007a*/ 	.short	(.L_21 - .L_20)
	.align		4
.L_20:
        /*007c*/ 	.word	index@(.nv.constant0._Z18count_equal_kernelPKiPiii)
        /*0080*/ 	.short	0x0380
        /*0082*/ 	.short	0x0018


	//----- nvinfo : EIATTR_SW_WAR
	.align		4
.L_21:
        /*0084*/ 	.byte	0x04, 0x36
        /*0086*/ 	.short	(.L_23 - .L_22)
.L_22:
        /*0088*/ 	.word	0x00000008
.L_23:


//--------------------- .nv.callgraph             --------------------------
	.section	.nv.callgraph,"",@"SHT_CUDA_CALLGRAPH"
	.align	4
	.sectionentsize	8
	.align		4
        /*0000*/ 	.word	0x00000000
	.align		4
        /*0004*/ 	.word	0xffffffff
	.align		4
        /*0008*/ 	.word	0x00000000
	.align		4
        /*000c*/ 	.word	0xfffffffe
	.align		4
        /*0010*/ 	.word	0x00000000
	.align		4
        /*0014*/ 	.word	0xfffffffd
	.align		4
        /*0018*/ 	.word	0x00000000
	.align		4
        /*001c*/ 	.word	0xfffffffc


//--------------------- .text._Z18count_equal_kernelPKiPiii --------------------------
	.section	.text._Z18count_equal_kernelPKiPiii,"ax",@progbits
	.align	128
        .global         _Z18count_equal_kernelPKiPiii
        .type           _Z18count_equal_kernelPKiPiii,@function
        .size           _Z18count_equal_kernelPKiPiii,(.L_x_1 - _Z18count_equal_kernelPKiPiii)
        .other          _Z18count_equal_kernelPKiPiii,@"STO_CUDA_ENTRY STV_DEFAULT"
_Z18count_equal_kernelPKiPiii:
.text._Z18count_equal_kernelPKiPiii:
[----:B------:R-:W-:Y:S01]  /*0000*/  LDC R1, c[0x0][0x37c] ;  /* 0x0000df00ff017b82 */ /* 0x000fe20000000800 */
[----:B------:R-:W0:Y:S01]  /*0010*/  S2R R0, SR_TID.X ;  /* 0x0000000000007919 */ /* 0x000e220000002100 */
[----:B------:R-:W0:Y:S01]  /*0020*/  LDCU UR4, c[0x0][0x360] ;  /* 0x00006c00ff0477ac */ /* 0x000e220008000800 */
[----:B------:R-:W0:Y:S01]  /*0030*/  S2R R3, SR_CTAID.X ;  /* 0x0000000000037919 */ /* 0x000e220000002500 */
[----:B------:R-:W1:Y:S01]  /*0040*/  LDCU UR5, c[0x0][0x390] ;  /* 0x00007200ff0577ac */ /* 0x000e620008000800 */
[----:B0-----:R-:W-:-:S04]  /*0050*/  IMAD R0, R3, UR4, R0 ;  /* 0x0000000403007c24 */ /* 0x001fc8000f8e0200 */
[----:B------:R-:W-:-:S05]  /*0060*/  IMAD.SHL.U32 R5, R0, 0x4, RZ ;  /* 0x0000000400057824 */ /* 0x000fca00078e00ff */
[----:B-1----:R-:W-:-:S13]  /*0070*/  ISETP.GE.AND P0, PT, R5, UR5, PT ;  /* 0x0000000505007c0c */ /* 0x002fda000bf06270 */
[----:B------:R-:W-:Y:S05]  /*0080*/  @P0 EXIT ;  /* 0x000000000000094d */ /* 0x000fea0003800000 */
[----:B------:R-:W0:Y:S01]  /*0090*/  LDC.64 R2, c[0x0][0x380] ;  /* 0x0000e000ff027b82 */ /* 0x000e220000000a00 */
[----:B------:R-:W1:Y:S01]  /*00a0*/  LDCU.64 UR6, c[0x0][0x358] ;  /* 0x00006b00ff0677ac */ /* 0x000e620008000a00 */
[----:B------:R-:W2:Y:S01]  /*00b0*/  LDCU UR4, c[0x0][0x394] ;  /* 0x00007280ff0477ac */ /* 0x000ea20008000800 */
[----:B0-----:R-:W-:-:S05]  /*00c0*/  IMAD.WIDE R2, R5, 0x4, R2 ;  /* 0x0000000405027825 */ /* 0x001fca00078e0202 */
[----:B-1----:R-:W2:Y:S04]  /*00d0*/  LDG.E R6, desc[UR6][R2.64+0x4] ;  /* 0x0000040602067981 */ /* 0x002ea8000c1e1900 */
[----:B------:R-:W3:Y:S04]  /*00e0*/  LDG.E R4, desc[UR6][R2.64+0x8] ;  /* 0x0000080602047981 */ /* 0x000ee8000c1e1900 */
[----:B------:R-:W4:Y:S04]  /*00f0*/  LDG.E R0, desc[UR6][R2.64] ;  /* 0x0000000602007981 */ /* 0x000f28000c1e1900 */
[----:B------:R-:W5:Y:S01]  /*0100*/  LDG.E R5, desc[UR6][R2.64+0xc] ;  /* 0x00000c0602057981 */ /* 0x000f62000c1e1900 */
[----:B--2---:R-:W-:-:S02]  /*0110*/  ISETP.NE.AND P1, PT, R6, UR4, PT ;  /* 0x0000000406007c0c */ /* 0x004fc4000bf25270 */
[----:B---3--:R-:W-:Y:S01]  /*0120*/  ISETP.NE.AND P2, PT, R4, UR4, PT ;  /* 0x0000000404007c0c */ /* 0x008fe2000bf45270 */
[----:B------:R-:W-:Y:S01]  /*0130*/  IMAD.MOV.U32 R4, RZ, RZ, 0x1 ;  /* 0x00000001ff047424 */ /* 0x000fe200078e00ff */
[----:B----4-:R-:W-:Y:S02]  /*0140*/  ISETP.NE.AND P0, PT, R0, UR4, PT ;  /* 0x0000000400007c0c */ /* 0x010fe4000bf05270 */
[----:B-----5:R-:W-:Y:S02]  /*0150*/  ISETP.NE.AND P3, PT, R5, UR4, PT ;  /* 0x0000000405007c0c */ /* 0x020fe4000bf65270 */
[----:B------:R-:W-:Y:S02]  /*0160*/  SEL R0, RZ, 0x1, P0 ;  /* 0x00000001ff007807 */ /* 0x000fe40000000000 */
[----:B------:R-:W-:-:S03]  /*0170*/  SEL R5, RZ, 0x1, P2 ;  /* 0x00000001ff057807 */ /* 0x000fc60001000000 */
[----:B------:R-:W-:-:S05]  /*0180*/  @!P1 SEL R0, R4, 0x2, P0 ;  /* 0x0000000204009807 */ /* 0x000fca0000000000 */
[----:B------:R-:W-:-:S04]  /*0190*/  IMAD.IADD R0, R0, 0x1, R5 ;  /* 0x0000000100007824 */ /* 0x000fc800078e0205 */
[----:B------:R-:W-:Y:S02]  /*01a0*/  VIADD R4, R0, 0x1 ;  /* 0x0000000100047836 */ /* 0x000fe40000000000 */
[----:B------:R-:W-:-:S05]  /*01b0*/  @P3 IMAD.MOV R4, RZ, RZ, R0 ;  /* 0x000000ffff043224 */ /* 0x000fca00078e0200 */
[----:B------:R-:W-:-:S13]  /*01c0*/  ISETP.NE.AND P0, PT, R4, RZ, PT ;  /* 0x000000ff0400720c */ /* 0x000fda0003f05270 */
[----:B------:R-:W-:Y:S05]  /*01d0*/  @!P0 EXIT ;  /* 0x000000000000894d */ /* 0x000fea0003800000 */
[----:B------:R-:W0:Y:S01]  /*01e0*/  S2R R0, SR_LANEID ;  /* 0x0000000000007919 */ /* 0x000e220000000000 */
[----:B------:R-:W1:Y:S08]  /*01f0*/  REDUX.SUM UR5, R4 ;  /* 0x00000000040573c4 */ /* 0x000e70000000c000 */
[----:B------:R-:W2:Y:S01]  /*0200*/  LDC.64 R2, c[0x0][0x388] ;  /* 0x0000e200ff027b82 */ /* 0x000ea20000000a00 */
[----:B------:R-:W-:-:S02]  /*0210*/  VOTEU.ANY UR4, UPT, PT ;  /* 0x0000000000047886 */ /* 0x000fc400038e0100 */
[----:B------:R-:W-:Y:S01]  /*0220*/  UFLO.U32 UR4, UR4 ;  /* 0x00000004000472bd */ /* 0x000fe200080e0000 */
[----:B-1----:R-:W-:-:S05]  /*0230*/  IMAD.U32 R5, RZ, RZ, UR5 ;  /* 0x00000005ff057e24 */ /* 0x002fca000f8e00ff */
[----:B0-----:R-:W-:-:S13]  /*0240*/  ISETP.EQ.U32.AND P0, PT, R0, UR4, PT ;  /* 0x0000000400007c0c */ /* 0x001fda000bf02070 */
[----:B--2---:R-:W-:Y:S01]  /*0250*/  @P0 REDG.E.ADD.STRONG.GPU desc[UR6][R2.64], R5 ;  /* 0x000000050200098e */ /* 0x004fe2000c12e106 */
[----:B------:R-:W-:Y:S05]  /*0260*/  EXIT ;  /* 0x000000000000794d */ /* 0x000fea0003800000 */
.L_x_0:
[----:B------:R-:W-:-:S00]  /*0270*/  BRA `(.L_x_0) ;  /* 0xfffffffc00fc7947 */ /* 0x000fc0000383ffff */
[----:B------:R-:W-:-:S00]  /*0280*/  NOP ;  /* 0x0000000000007918 */ /* 0x000fc00000000000 */
[----:B------:R-:W-:-:S00]  /*0290*/  NOP ;  /* 0x0000000000007918 */ /* 0x000fc00000000000 */
[----:B------:R-:W-:-:S00]  /*02a0*/  NOP ;  /* 0x0000000000007918 */ /* 0x000fc00000000000 */
[----:B------:R-:W-:-:S00]  /*02b0*/  NOP ;  /* 0x0000000000007918 */ /* 0x000fc00000000000 */
[----:B------:R-:W-:-:S00]  /*02c0*/  NOP ;  /* 0x0000000000007918 */ /* 0x000fc00000000000 */
[----:B------:R-:W-:-:S00]  /*02d0*/  NOP ;  /* 0x0000000000007918 */ /* 0x000fc00000000000 */
[----:B------:R-:W-:-:S00]  /*02e0*/  NOP ;  /* 0x0000000000007918 */ /* 0x000fc00000000000 */
[----:B------:R-:W-:-:S00]  /*02f0*/  NOP ;  /* 0x0000000000007918 */ /* 0x000fc00000000000 */
.L_x_1:


//--------------------- .nv.shared.reserved.0     --------------------------
	.section	.nv.shared.reserved.0,"aw",@nobits
	.weak		__nv_reservedSMEM_offset_0_alias
	.size		__nv_reservedSMEM_offset_0_alias, 0, 64
	.other		__nv_reservedSMEM_offset_0_alias,@"STO_CUDA_RESERVED_SHARED STV_DEFAULT"
__nv_reservedSMEM_offset_0_alias:
	.zero		0
	.zero		64


//--------------------- .nv.constant0._Z18count_equal_kernelPKiPiii --------------------------
	.section	.nv.constant0._Z18count_equal_kernelPKiPiii,"a",@progbits
	.sectionflags	@""
	.align	4
.nv.constant0._Z18count_equal_kernelPKiPiii:
	.zero		920


//--------------------- SYMBOLS --------------------------

	.type		.nv.reservedSmem.offset0,@object
	.size		.nv.reservedSmem.offset0,0x4
